//
// Generated by NVIDIA NVVM Compiler
//
// Compiler Build ID: CL-36424714
// Cuda compilation tools, release 13.0, V13.0.88
// Based on NVVM 20.0.0
//

.version 9.0
.target sm_100
.address_size 64

	// .globl	_Z13kernel_stridePiiiS_
// _ZZ13kernel_stridePiiiS_E6shared has been demoted
// _ZZ13kernel_stridePiiiS_E3bar has been demoted

.visible .entry _Z13kernel_stridePiiiS_(
	.param .u64 .ptr .align 1 _Z13kernel_stridePiiiS__param_0,
	.param .u32 _Z13kernel_stridePiiiS__param_1,
	.param .u32 _Z13kernel_stridePiiiS__param_2,
	.param .u64 .ptr .align 1 _Z13kernel_stridePiiiS__param_3
)
{
	.reg .pred 	%p<9>;
	.reg .b32 	%r<51>;
	.reg .b64 	%rd<24>;
	// demoted variable
	.shared .align 128 .b8 _ZZ13kernel_stridePiiiS_E6shared[4096];
	// demoted variable
	.shared .align 8 .b8 _ZZ13kernel_stridePiiiS_E3bar[8];
	ld.param.u64 	%rd7, [_Z13kernel_stridePiiiS__param_0];
	ld.param.u32 	%r16, [_Z13kernel_stridePiiiS__param_2];
	ld.param.u64 	%rd8, [_Z13kernel_stridePiiiS__param_3];
	mov.u32 	%r1, %ctaid.x;
	mov.u32 	%r2, %tid.x;
	mov.u32 	%r3, %ntid.x;
	mad.lo.s32 	%r4, %r1, %r3, %r2;
	setp.ne.s32 	%p1, %r2, 0;
	@%p1 bra 	$L__BB0_2;
	mov.u32 	%r17, _ZZ13kernel_stridePiiiS_E3bar;
	// begin inline asm
	mbarrier.init.shared.b64 [%r17], %r3;
	// end inline asm
$L__BB0_2:
	setp.lt.s32 	%p2, %r16, 1024;
	mov.b32 	%r50, 0;
	@%p2 bra 	$L__BB0_16;
	mul.lo.s32 	%r5, %r16, %r1;
	cvta.to.global.u64 	%rd1, %rd7;
	shl.b32 	%r21, %r4, 4;
	mov.u32 	%r22, _ZZ13kernel_stridePiiiS_E6shared;
	add.s32 	%r6, %r22, %r21;
	and.b32  	%r7, %r2, 31;
	shr.s32 	%r23, %r16, 31;
	shr.u32 	%r24, %r23, 22;
	add.s32 	%r25, %r16, %r24;
	shr.s32 	%r8, %r25, 10;
	mov.b32 	%r47, 0;
	mov.u32 	%r50, %r47;
$L__BB0_4:
	setp.ne.s32 	%p3, %r7, 0;
	@%p3 bra 	$L__BB0_6;
	shl.b32 	%r33, %r47, 10;
	add.s32 	%r34, %r33, %r5;
	mul.wide.u32 	%rd12, %r34, 4;
	add.s64 	%rd10, %rd1, %rd12;
	mov.u32 	%r30, _ZZ13kernel_stridePiiiS_E3bar;
	mov.b32 	%r32, 4096;
	// begin inline asm
	cp.async.bulk.shared::cluster.global.mbarrier::complete_tx::bytes [%r22], [%rd10], %r32, [%r30];
	// end inline asm
	// begin inline asm
	mbarrier.arrive.expect_tx.release.cta.shared::cta.b64 %rd23, [%r30], %r32; // 8. 
	// end inline asm
	bra.uni 	$L__BB0_7;
$L__BB0_6:
	mov.u32 	%r26, _ZZ13kernel_stridePiiiS_E3bar;
	mov.b32 	%r27, 1;
	// begin inline asm
	mbarrier.arrive.shared::cta.b64                             %rd23,  [%r26], %r27;    // 2. 
	// end inline asm
$L__BB0_7:
	mov.b32 	%r49, 0;
	// begin inline asm
	mov.u64 %rd13, %globaltimer;
	// end inline asm
$L__BB0_8:
	mov.u32 	%r37, _ZZ13kernel_stridePiiiS_E3bar;
	// begin inline asm
	{
	.reg .pred p;
	mbarrier.try_wait.shared.b64 p, [%r37], %rd23;
	selp.b32 %r36, 1, 0, p;
	}
	// end inline asm
	setp.ne.s32 	%p4, %r36, 0;
	@%p4 bra 	$L__BB0_15;
	setp.gt.s32 	%p6, %r49, 15;
	@%p6 bra 	$L__BB0_11;
	add.s32 	%r49, %r49, 1;
	bra.uni 	$L__BB0_8;
$L__BB0_11:
	// begin inline asm
	mov.u64 %rd18, %globaltimer;
	// end inline asm
	sub.s64 	%rd6, %rd18, %rd13;
	setp.lt.s64 	%p7, %rd6, 4000000;
	@%p7 bra 	$L__BB0_13;
	mov.b32 	%r45, 1000000;
	// begin inline asm
	nanosleep.u32 %r45;
	// end inline asm
	bra.uni 	$L__BB0_8;
$L__BB0_13:
	setp.lt.s64 	%p8, %rd6, 40000;
	@%p8 bra 	$L__BB0_8;
	shr.s64 	%rd19, %rd6, 63;
	shr.u64 	%rd20, %rd19, 62;
	add.s64 	%rd21, %rd6, %rd20;
	shr.u64 	%rd22, %rd21, 2;
	cvt.u32.u64 	%r46, %rd22;
	// begin inline asm
	nanosleep.u32 %r46;
	// end inline asm
	bra.uni 	$L__BB0_8;
$L__BB0_15:
	ld.shared.v4.u32 	{%r38, %r39, %r40, %r41}, [%r6];
	add.s32 	%r42, %r38, %r50;
	add.s32 	%r43, %r39, %r42;
	add.s32 	%r44, %r40, %r43;
	add.s32 	%r50, %r41, %r44;
	add.s32 	%r47, %r47, 1;
	setp.ne.s32 	%p5, %r47, %r8;
	@%p5 bra 	$L__BB0_4;
$L__BB0_16:
	cvta.to.global.u64 	%rd15, %rd8;
	mul.wide.s32 	%rd16, %r4, 4;
	add.s64 	%rd17, %rd15, %rd16;
	st.global.u32 	[%rd17], %r50;
	ret;

}
	// .globl	_Z17kernel_contiguousPiiiS_
.visible .entry _Z17kernel_contiguousPiiiS_(
	.param .u64 .ptr .align 1 _Z17kernel_contiguousPiiiS__param_0,
	.param .u32 _Z17kernel_contiguousPiiiS__param_1,
	.param .u32 _Z17kernel_contiguousPiiiS__param_2,
	.param .u64 .ptr .align 1 _Z17kernel_contiguousPiiiS__param_3
)
{
	.reg .pred 	%p<8>;
	.reg .b16 	%rs<4>;
	.reg .b32 	%r<281>;
	.reg .b64 	%rd<13>;

	ld.param.u64 	%rd3, [_Z17kernel_contiguousPiiiS__param_0];
	ld.param.u32 	%r28, [_Z17kernel_contiguousPiiiS__param_1];
	ld.param.u64 	%rd2, [_Z17kernel_contiguousPiiiS__param_3];
	cvta.to.global.u64 	%rd1, %rd3;
	mov.u32 	%r1, %tid.x;
	mov.u32 	%r2, %ctaid.x;
	shr.s32 	%r29, %r28, 31;
	shr.u32 	%r30, %r29, 16;
	add.s32 	%r31, %r28, %r30;
	shr.s32 	%r3, %r31, 16;
	setp.lt.s32 	%p1, %r28, 65536;
	mov.b32 	%r280, 0;
	@%p1 bra 	$L__BB1_9;
	and.b32  	%r4, %r1, 31;
	shl.b32 	%r5, %r2, 10;
	shl.b32 	%r34, %r1, 2;
	add.s32 	%r6, %r34, %r5;
	add.s32 	%r35, %r3, -1;
	and.b32  	%r7, %r3, 3;
	setp.lt.u32 	%p2, %r35, 3;
	mov.b32 	%r278, 0;
	mov.u32 	%r280, %r278;
	@%p2 bra 	$L__BB1_4;
	and.b32  	%r278, %r3, 32764;
	cvt.u16.u32 	%rs1, %r3;
	shr.u16 	%rs2, %rs1, 2;
	and.b16  	%rs3, %rs2, 8191;
	mul.wide.u16 	%r37, %rs3, 4;
	neg.s32 	%r272, %r37;
	and.b32  	%r39, %r34, 3968;
	add.s32 	%r40, %r5, %r39;
	shl.b32 	%r41, %r4, 2;
	add.s32 	%r271, %r40, %r41;
	mov.b32 	%r280, 0;
$L__BB1_3:
	.pragma "nounroll";
	mul.wide.s32 	%rd4, %r271, 16;
	add.s64 	%rd5, %rd1, %rd4;
	ld.global.v4.u32 	{%r42, %r43, %r44, %r45}, [%rd5];
	add.s32 	%r46, %r42, %r280;
	add.s32 	%r47, %r46, %r43;
	add.s32 	%r48, %r47, %r44;
	add.s32 	%r49, %r48, %r45;
	ld.global.v4.u32 	{%r50, %r51, %r52, %r53}, [%rd5+16];
	add.s32 	%r54, %r50, %r49;
	add.s32 	%r55, %r54, %r51;
	add.s32 	%r56, %r55, %r52;
	add.s32 	%r57, %r56, %r53;
	ld.global.v4.u32 	{%r58, %r59, %r60, %r61}, [%rd5+32];
	add.s32 	%r62, %r58, %r57;
	add.s32 	%r63, %r62, %r59;
	add.s32 	%r64, %r63, %r60;
	add.s32 	%r65, %r64, %r61;
	ld.global.v4.u32 	{%r66, %r67, %r68, %r69}, [%rd5+48];
	add.s32 	%r70, %r66, %r65;
	add.s32 	%r71, %r70, %r67;
	add.s32 	%r72, %r71, %r68;
	add.s32 	%r73, %r72, %r69;
	ld.global.v4.u32 	{%r74, %r75, %r76, %r77}, [%rd5+262144];
	add.s32 	%r78, %r74, %r73;
	add.s32 	%r79, %r78, %r75;
	add.s32 	%r80, %r79, %r76;
	add.s32 	%r81, %r80, %r77;
	ld.global.v4.u32 	{%r82, %r83, %r84, %r85}, [%rd5+262160];
	add.s32 	%r86, %r82, %r81;
	add.s32 	%r87, %r86, %r83;
	add.s32 	%r88, %r87, %r84;
	add.s32 	%r89, %r88, %r85;
	ld.global.v4.u32 	{%r90, %r91, %r92, %r93}, [%rd5+262176];
	add.s32 	%r94, %r90, %r89;
	add.s32 	%r95, %r94, %r91;
	add.s32 	%r96, %r95, %r92;
	add.s32 	%r97, %r96, %r93;
	ld.global.v4.u32 	{%r98, %r99, %r100, %r101}, [%rd5+262192];
	add.s32 	%r102, %r98, %r97;
	add.s32 	%r103, %r102, %r99;
	add.s32 	%r104, %r103, %r100;
	add.s32 	%r105, %r104, %r101;
	ld.global.v4.u32 	{%r106, %r107, %r108, %r109}, [%rd5+524288];
	add.s32 	%r110, %r106, %r105;
	add.s32 	%r111, %r110, %r107;
	add.s32 	%r112, %r111, %r108;
	add.s32 	%r113, %r112, %r109;
	ld.global.v4.u32 	{%r114, %r115, %r116, %r117}, [%rd5+524304];
	add.s32 	%r118, %r114, %r113;
	add.s32 	%r119, %r118, %r115;
	add.s32 	%r120, %r119, %r116;
	add.s32 	%r121, %r120, %r117;
	ld.global.v4.u32 	{%r122, %r123, %r124, %r125}, [%rd5+524320];
	add.s32 	%r126, %r122, %r121;
	add.s32 	%r127, %r126, %r123;
	add.s32 	%r128, %r127, %r124;
	add.s32 	%r129, %r128, %r125;
	ld.global.v4.u32 	{%r130, %r131, %r132, %r133}, [%rd5+524336];
	add.s32 	%r134, %r130, %r129;
	add.s32 	%r135, %r134, %r131;
	add.s32 	%r136, %r135, %r132;
	add.s32 	%r137, %r136, %r133;
	ld.global.v4.u32 	{%r138, %r139, %r140, %r141}, [%rd5+786432];
	add.s32 	%r142, %r138, %r137;
	add.s32 	%r143, %r142, %r139;
	add.s32 	%r144, %r143, %r140;
	add.s32 	%r145, %r144, %r141;
	ld.global.v4.u32 	{%r146, %r147, %r148, %r149}, [%rd5+786448];
	add.s32 	%r150, %r146, %r145;
	add.s32 	%r151, %r150, %r147;
	add.s32 	%r152, %r151, %r148;
	add.s32 	%r153, %r152, %r149;
	ld.global.v4.u32 	{%r154, %r155, %r156, %r157}, [%rd5+786464];
	add.s32 	%r158, %r154, %r153;
	add.s32 	%r159, %r158, %r155;
	add.s32 	%r160, %r159, %r156;
	add.s32 	%r161, %r160, %r157;
	ld.global.v4.u32 	{%r162, %r163, %r164, %r165}, [%rd5+786480];
	add.s32 	%r166, %r162, %r161;
	add.s32 	%r167, %r166, %r163;
	add.s32 	%r168, %r167, %r164;
	add.s32 	%r280, %r168, %r165;
	add.s32 	%r272, %r272, 4;
	add.s32 	%r271, %r271, 65536;
	setp.ne.s32 	%p3, %r272, 0;
	@%p3 bra 	$L__BB1_3;
$L__BB1_4:
	setp.eq.s32 	%p4, %r7, 0;
	@%p4 bra 	$L__BB1_9;
	setp.eq.s32 	%p5, %r7, 1;
	@%p5 bra 	$L__BB1_7;
	shl.b32 	%r170, %r278, 14;
	add.s32 	%r171, %r6, %r170;
	mul.wide.s32 	%rd6, %r171, 16;
	add.s64 	%rd7, %rd1, %rd6;
	ld.global.v4.u32 	{%r172, %r173, %r174, %r175}, [%rd7];
	add.s32 	%r176, %r172, %r280;
	add.s32 	%r177, %r176, %r173;
	add.s32 	%r178, %r177, %r174;
	add.s32 	%r179, %r178, %r175;
	ld.global.v4.u32 	{%r180, %r181, %r182, %r183}, [%rd7+16];
	add.s32 	%r184, %r180, %r179;
	add.s32 	%r185, %r184, %r181;
	add.s32 	%r186, %r185, %r182;
	add.s32 	%r187, %r186, %r183;
	ld.global.v4.u32 	{%r188, %r189, %r190, %r191}, [%rd7+32];
	add.s32 	%r192, %r188, %r187;
	add.s32 	%r193, %r192, %r189;
	add.s32 	%r194, %r193, %r190;
	add.s32 	%r195, %r194, %r191;
	ld.global.v4.u32 	{%r196, %r197, %r198, %r199}, [%rd7+48];
	add.s32 	%r200, %r196, %r195;
	add.s32 	%r201, %r200, %r197;
	add.s32 	%r202, %r201, %r198;
	add.s32 	%r203, %r202, %r199;
	ld.global.v4.u32 	{%r204, %r205, %r206, %r207}, [%rd7+262144];
	add.s32 	%r208, %r204, %r203;
	add.s32 	%r209, %r208, %r205;
	add.s32 	%r210, %r209, %r206;
	add.s32 	%r211, %r210, %r207;
	ld.global.v4.u32 	{%r212, %r213, %r214, %r215}, [%rd7+262160];
	add.s32 	%r216, %r212, %r211;
	add.s32 	%r217, %r216, %r213;
	add.s32 	%r218, %r217, %r214;
	add.s32 	%r219, %r218, %r215;
	ld.global.v4.u32 	{%r220, %r221, %r222, %r223}, [%rd7+262176];
	add.s32 	%r224, %r220, %r219;
	add.s32 	%r225, %r224, %r221;
	add.s32 	%r226, %r225, %r222;
	add.s32 	%r227, %r226, %r223;
	ld.global.v4.u32 	{%r228, %r229, %r230, %r231}, [%rd7+262192];
	add.s32 	%r232, %r228, %r227;
	add.s32 	%r233, %r232, %r229;
	add.s32 	%r234, %r233, %r230;
	add.s32 	%r280, %r234, %r231;
	add.s32 	%r278, %r278, 2;
$L__BB1_7:
	and.b32  	%r235, %r3, 1;
	setp.eq.b32 	%p6, %r235, 1;
	not.pred 	%p7, %p6;
	@%p7 bra 	$L__BB1_9;
	shl.b32 	%r236, %r278, 14;
	add.s32 	%r237, %r6, %r236;
	mul.wide.s32 	%rd8, %r237, 16;
	add.s64 	%rd9, %rd1, %rd8;
	ld.global.v4.u32 	{%r238, %r239, %r240, %r241}, [%rd9];
	add.s32 	%r242, %r238, %r280;
	add.s32 	%r243, %r242, %r239;
	add.s32 	%r244, %r243, %r240;
	add.s32 	%r245, %r244, %r241;
	ld.global.v4.u32 	{%r246, %r247, %r248, %r249}, [%rd9+16];
	add.s32 	%r250, %r246, %r245;
	add.s32 	%r251, %r250, %r247;
	add.s32 	%r252, %r251, %r248;
	add.s32 	%r253, %r252, %r249;
	ld.global.v4.u32 	{%r254, %r255, %r256, %r257}, [%rd9+32];
	add.s32 	%r258, %r254, %r253;
	add.s32 	%r259, %r258, %r255;
	add.s32 	%r260, %r259, %r256;
	add.s32 	%r261, %r260, %r257;
	ld.global.v4.u32 	{%r262, %r263, %r264, %r265}, [%rd9+48];
	add.s32 	%r266, %r262, %r261;
	add.s32 	%r267, %r266, %r263;
	add.s32 	%r268, %r267, %r264;
	add.s32 	%r280, %r268, %r265;
$L__BB1_9:
	cvta.to.global.u64 	%rd10, %rd2;
	mov.u32 	%r269, %ntid.x;
	mad.lo.s32 	%r270, %r2, %r269, %r1;
	mul.wide.s32 	%rd11, %r270, 4;
	add.s64 	%rd12, %rd10, %rd11;
	st.global.u32 	[%rd12], %r280;
	ret;

}


// ===== COMPILED SASS (sm_100) =====

	.target	sm_100

	.elftype	@"ET_EXEC"


//--------------------- .note.nv.tkinfo           --------------------------
	.section	.note.nv.tkinfo,"",@"SHT_NOTE"
	.sectionflags	@"SHF_NOTE_NV_TKINFO"
	.tkinfo
        /*0018*/ 	.word	0x00000002
        /*0030*/ 	.string	""
        /*0030*/ 	.string	"ptxas"
        /*0030*/ 	.string	"Cuda compilation tools, release 13.0, V13.0.88"
        /*0030*/ 	.string	"Build cuda_13.0.r13.0/compiler.36424714_0"
        /*0030*/ 	.string	"-arch sm_100 -m 64 "



//--------------------- .note.nv.cuinfo           --------------------------
	.section	.note.nv.cuinfo,"",@"SHT_NOTE"
	.sectionflags	@"SHF_NOTE_NV_CUINFO"
        /*0018*/ 	.short	0x0002
        /*001a*/ 	.short	0x0064
        /*001c*/ 	.short	0x0082
	.zero		2


//--------------------- .nv.info                  --------------------------
	.section	.nv.info,"",@"SHT_CUDA_INFO"
	.align	4


	//----- nvinfo : EIATTR_REGCOUNT
	.align		4
        /*0000*/ 	.byte	0x04, 0x2f
        /*0002*/ 	.short	(.L_1 - .L_0)
	.align		4
.L_0:
        /*0004*/ 	.word	index@(_Z13kernel_stridePiiiS_)
        /*0008*/ 	.word	0x00000012


	//----- nvinfo : EIATTR_FRAME_SIZE
	.align		4
.L_1:
        /*000c*/ 	.byte	0x04, 0x11
        /*000e*/ 	.short	(.L_3 - .L_2)
	.align		4
.L_2:
        /*0010*/ 	.word	index@(_Z13kernel_stridePiiiS_)
        /*0014*/ 	.word	0x00000000


	//----- nvinfo : EIATTR_REGCOUNT
	.align		4
.L_3:
        /*0018*/ 	.byte	0x04, 0x2f
        /*001a*/ 	.short	(.L_5 - .L_4)
	.align		4
.L_4:
        /*001c*/ 	.word	index@(_Z17kernel_contiguousPiiiS_)
        /*0020*/ 	.word	0x00000020


	//----- nvinfo : EIATTR_FRAME_SIZE
	.align		4
.L_5:
        /*0024*/ 	.byte	0x04, 0x11
        /*0026*/ 	.short	(.L_7 - .L_6)
	.align		4
.L_6:
        /*0028*/ 	.word	index@(_Z17kernel_contiguousPiiiS_)
        /*002c*/ 	.word	0x00000000


	//----- nvinfo : EIATTR_MIN_STACK_SIZE
	.align		4
.L_7:
        /*0030*/ 	.byte	0x04, 0x12
        /*0032*/ 	.short	(.L_9 - .L_8)
	.align		4
.L_8:
        /*0034*/ 	.word	index@(_Z17kernel_contiguousPiiiS_)
        /*0038*/ 	.word	0x00000000


	//----- nvinfo : EIATTR_MIN_STACK_SIZE
	.align		4
.L_9:
        /*003c*/ 	.byte	0x04, 0x12
        /*003e*/ 	.short	(.L_11 - .L_10)
	.align		4
.L_10:
        /*0040*/ 	.word	index@(_Z13kernel_stridePiiiS_)
        /*0044*/ 	.word	0x00000000
.L_11:


//--------------------- .nv.compat                --------------------------
	.section	.nv.compat,"",@"SHT_CUDA_COMPAT_INFO"
	.align	4
        /*0000*/ 	.byte	0x02, 0x09, 0x00, 0x00, 0x02, 0x02, 0x02, 0x00, 0x02, 0x05, 0x05, 0x00, 0x03, 0x07, 0x01, 0x01
        /*0010*/ 	.byte	0x02, 0x03, 0x00, 0x00, 0x02, 0x06, 0x01, 0x00, 0x04, 0x0b, 0x08, 0x00, 0x09, 0x00, 0x00, 0x00
        /*0020*/ 	.byte	0x00, 0x00, 0x00, 0x00


//--------------------- .nv.info._Z17kernel_contiguousPiiiS_ --------------------------
	.section	.nv.info._Z17kernel_contiguousPiiiS_,"",@"SHT_CUDA_INFO"
	.sectionflags	@""
	.align	4


	//----- nvinfo : EIATTR_CUDA_API_VERSION
	.align		4
        /*0000*/ 	.byte	0x04, 0x37
        /*0002*/ 	.short	(.L_13 - .L_12)
.L_12:
        /*0004*/ 	.word	0x00000082


	//----- nvinfo : EIATTR_KPARAM_INFO
	.align		4
.L_13:
        /*0008*/ 	.byte	0x04, 0x17
        /*000a*/ 	.short	(.L_15 - .L_14)
.L_14:
        /*000c*/ 	.word	0x00000000
        /*0010*/ 	.short	0x0003
        /*0012*/ 	.short	0x0010
        /*0014*/ 	.byte	0x00, 0xf5, 0x21, 0x00


	//----- nvinfo : EIATTR_KPARAM_INFO
	.align		4
.L_15:
        /*0018*/ 	.byte	0x04, 0x17
        /*001a*/ 	.short	(.L_17 - .L_16)
.L_16:
        /*001c*/ 	.word	0x00000000
        /*0020*/ 	.short	0x0002
        /*0022*/ 	.short	0x000c
        /*0024*/ 	.byte	0x00, 0xf0, 0x11, 0x00


	//----- nvinfo : EIATTR_KPARAM_INFO
	.align		4
.L_17:
        /*0028*/ 	.byte	0x04, 0x17
        /*002a*/ 	.short	(.L_19 - .L_18)
.L_18:
        /*002c*/ 	.word	0x00000000
        /*0030*/ 	.short	0x0001
        /*0032*/ 	.short	0x0008
        /*0034*/ 	.byte	0x00, 0xf0, 0x11, 0x00


	//----- nvinfo : EIATTR_KPARAM_INFO
	.align		4
.L_19:
        /*0038*/ 	.byte	0x04, 0x17
        /*003a*/ 	.short	(.L_21 - .L_20)
.L_20:
        /*003c*/ 	.word	0x00000000
        /*0040*/ 	.short	0x0000
        /*0042*/ 	.short	0x0000
        /*0044*/ 	.byte	0x00, 0xf5, 0x21, 0x00


	//----- nvinfo : EIATTR_SPARSE_MMA_MASK
	.align		4
.L_21:
        /*0048*/ 	.byte	0x03, 0x50
        /*004a*/ 	.short	0x0000


	//----- nvinfo : EIATTR_MAXREG_COUNT
	.align		4
        /*004c*/ 	.byte	0x03, 0x1b
        /*004e*/ 	.short	0x00ff


	//----- nvinfo : EIATTR_MERCURY_ISA_VERSION
	.align		4
        /*0050*/ 	.byte	0x03, 0x5f
        /*0052*/ 	.short	0x0101


	//----- nvinfo : EIATTR_VRC_CTA_INIT_COUNT
	.align		4
        /*0054*/ 	.byte	0x02, 0x4a
	.zero		1
	.zero		1


	//----- nvinfo : EIATTR_EXIT_INSTR_OFFSETS
	.align		4
        /*0058*/ 	.byte	0x04, 0x1c
        /*005a*/ 	.short	(.L_23 - .L_22)


	//   ....[0]....
.L_22:
        /*005c*/ 	.word	0x000008c0


	//----- nvinfo : EIATTR_CBANK_PARAM_SIZE
	.align		4
.L_23:
        /*0060*/ 	.byte	0x03, 0x19
        /*0062*/ 	.short	0x0018


	//----- nvinfo : EIATTR_PARAM_CBANK
	.align		4
        /*0064*/ 	.byte	0x04, 0x0a
        /*0066*/ 	.short	(.L_25 - .L_24)
	.align		4
.L_24:
        /*0068*/ 	.word	index@(.nv.constant0._Z17kernel_contiguousPiiiS_)
        /*006c*/ 	.short	0x0380
        /*006e*/ 	.short	0x0018


	//----- nvinfo : EIATTR_SW_WAR
	.align		4
.L_25:
        /*0070*/ 	.byte	0x04, 0x36
        /*0072*/ 	.short	(.L_27 - .L_26)
.L_26:
        /*0074*/ 	.word	0x00000008
.L_27:


//--------------------- .nv.info._Z13kernel_stridePiiiS_ --------------------------
	.section	.nv.info._Z13kernel_stridePiiiS_,"",@"SHT_CUDA_INFO"
	.sectionflags	@""
	.align	4


	//----- nvinfo : EIATTR_CUDA_API_VERSION
	.align		4
        /*0000*/ 	.byte	0x04, 0x37
        /*0002*/ 	.short	(.L_29 - .L_28)
.L_28:
        /*0004*/ 	.word	0x00000082


	//----- nvinfo : EIATTR_KPARAM_INFO
	.align		4
.L_29:
        /*0008*/ 	.byte	0x04, 0x17
        /*000a*/ 	.short	(.L_31 - .L_30)
.L_30:
        /*000c*/ 	.word	0x00000000
        /*0010*/ 	.short	0x0003
        /*0012*/ 	.short	0x0010
        /*0014*/ 	.byte	0x00, 0xf5, 0x21, 0x00


	//----- nvinfo : EIATTR_KPARAM_INFO
	.align		4
.L_31:
        /*0018*/ 	.byte	0x04, 0x17
        /*001a*/ 	.short	(.L_33 - .L_32)
.L_32:
        /*001c*/ 	.word	0x00000000
        /*0020*/ 	.short	0x0002
        /*0022*/ 	.short	0x000c
        /*0024*/ 	.byte	0x00, 0xf0, 0x11, 0x00


	//----- nvinfo : EIATTR_KPARAM_INFO
	.align		4
.L_33:
        /*0028*/ 	.byte	0x04, 0x17
        /*002a*/ 	.short	(.L_35 - .L_34)
.L_34:
        /*002c*/ 	.word	0x00000000
        /*0030*/ 	.short	0x0001
        /*0032*/ 	.short	0x0008
        /*0034*/ 	.byte	0x00, 0xf0, 0x11, 0x00


	//----- nvinfo : EIATTR_KPARAM_INFO
	.align		4
.L_35:
        /*0038*/ 	.byte	0x04, 0x17
        /*003a*/ 	.short	(.L_37 - .L_36)
.L_36:
        /*003c*/ 	.word	0x00000000
        /*0040*/ 	.short	0x0000
        /*0042*/ 	.short	0x0000
        /*0044*/ 	.byte	0x00, 0xf5, 0x21, 0x00


	//----- nvinfo : EIATTR_SPARSE_MMA_MASK
	.align		4
.L_37:
        /*0048*/ 	.byte	0x03, 0x50
        /*004a*/ 	.short	0x0000


	//----- nvinfo : EIATTR_MAXREG_COUNT
	.align		4
        /*004c*/ 	.byte	0x03, 0x1b
        /*004e*/ 	.short	0x00ff


	//----- nvinfo : EIATTR_MERCURY_ISA_VERSION
	.align		4
        /*0050*/ 	.byte	0x03, 0x5f
        /*0052*/ 	.short	0x0101


	//----- nvinfo : EIATTR_INT_WARP_WIDE_INSTR_OFFSETS
	.align		4
        /*0054*/ 	.byte	0x04, 0x31
        /*0056*/ 	.short	(.L_39 - .L_38)


	//   ....[0]....
.L_38:
        /*0058*/ 	.word	0x00000090


	//   ....[1]....
        /*005c*/ 	.word	0x000000e0


	//----- nvinfo : EIATTR_VRC_CTA_INIT_COUNT
	.align		4
.L_39:
        /*0060*/ 	.byte	0x02, 0x4a
	.zero		1
	.zero		1


	//----- nvinfo : EIATTR_MBARRIER_INSTR_OFFSETS
	.align		4
        /*0064*/ 	.byte	0x04, 0x39
        /*0066*/ 	.short	(.L_41 - .L_40)


	//   ....[0]....
.L_40:
        /*0068*/ 	.word	0x00000130
        /*006c*/ 	.word	0x000000ff
        /*0070*/ 	.word	0x00000000
        /*0074*/ 	.short	0x0100
        /*0076*/ 	.byte	0x08
	.zero		1


	//   ....[1]....
        /*0078*/ 	.word	0x000003f0
        /*007c*/ 	.word	0x0000000f
        /*0080*/ 	.word	0x00000000
        /*0084*/ 	.short	0x0101
        /*0086*/ 	.byte	0xff
	.zero		1


	//   ....[2]....
        /*0088*/ 	.word	0x00000420
        /*008c*/ 	.word	0x0000000f
        /*0090*/ 	.word	0x00000000
        /*0094*/ 	.short	0x0109
        /*0096*/ 	.byte	0xff
	.zero		1


	//   ....[3]....
        /*0098*/ 	.word	0x000005d0
        /*009c*/ 	.word	0x0000000f
        /*00a0*/ 	.word	0x00000000
        /*00a4*/ 	.short	0x0109
        /*00a6*/ 	.byte	0xff
	.zero		1


	//----- nvinfo : EIATTR_NUM_MBARRIERS
	.align		4
.L_41:
        /*00a8*/ 	.byte	0x03, 0x38
        /*00aa*/ 	.short	0x0001


	//----- nvinfo : EIATTR_EXIT_INSTR_OFFSETS
	.align		4
        /*00ac*/ 	.byte	0x04, 0x1c
        /*00ae*/ 	.short	(.L_43 - .L_42)


	//   ....[0]....
.L_42:
        /*00b0*/ 	.word	0x000006a0


	//----- nvinfo : EIATTR_CRS_STACK_SIZE
	.align		4
.L_43:
        /*00b4*/ 	.byte	0x04, 0x1e
        /*00b6*/ 	.short	(.L_45 - .L_44)
.L_44:
        /*00b8*/ 	.word	0x00000000


	//----- nvinfo : EIATTR_CBANK_PARAM_SIZE
	.align		4
.L_45:
        /*00bc*/ 	.byte	0x03, 0x19
        /*00be*/ 	.short	0x0018


	//----- nvinfo : EIATTR_PARAM_CBANK
	.align		4
        /*00c0*/ 	.byte	0x04, 0x0a
        /*00c2*/ 	.short	(.L_47 - .L_46)
	.align		4
.L_46:
        /*00c4*/ 	.word	index@(.nv.constant0._Z13kernel_stridePiiiS_)
        /*00c8*/ 	.short	0x0380
        /*00ca*/ 	.short	0x0018


	//----- nvinfo : EIATTR_SW_WAR
	.align		4
.L_47:
        /*00cc*/ 	.byte	0x04, 0x36
        /*00ce*/ 	.short	(.L_49 - .L_48)
.L_48:
        /*00d0*/ 	.word	0x00000008
.L_49:


//--------------------- .nv.callgraph             --------------------------
	.section	.nv.callgraph,"",@"SHT_CUDA_CALLGRAPH"
	.align	4
	.sectionentsize	8
	.align		4
        /*0000*/ 	.word	0x00000000
	.align		4
        /*0004*/ 	.word	0xffffffff
	.align		4
        /*0008*/ 	.word	0x00000000
	.align		4
        /*000c*/ 	.word	0xfffffffe
	.align		4
        /*0010*/ 	.word	0x00000000
	.align		4
        /*0014*/ 	.word	0xfffffffd
	.align		4
        /*0018*/ 	.word	0x00000000
	.align		4
        /*001c*/ 	.word	0xfffffffc


//--------------------- .text._Z17kernel_contiguousPiiiS_ --------------------------
	.section	.text._Z17kernel_contiguousPiiiS_,"ax",@progbits
	.align	128
        .global         _Z17kernel_contiguousPiiiS_
        .type           _Z17kernel_contiguousPiiiS_,@function
        .size           _Z17kernel_contiguousPiiiS_,(.L_x_18 - _Z17kernel_contiguousPiiiS_)
        .other          _Z17kernel_contiguousPiiiS_,@"STO_CUDA_ENTRY STV_DEFAULT"
_Z17kernel_contiguousPiiiS_:
.text._Z17kernel_contiguousPiiiS_:
[----:B------:R-:W-:Y:S01]  /*0000*/  LDC R1, c[0x0][0x37c] ;  /* 0x0000df00ff017b82 */ /* 0x000fe20000000800 */
[----:B------:R-:W0:Y:S01]  /*0010*/  LDCU UR5, c[0x0][0x388] ;  /* 0x00007100ff0577ac */ /* 0x000e220008000800 */
[----:B------:R-:W1:Y:S01]  /*0020*/  S2R R3, SR_TID.X ;  /* 0x0000000000037919 */ /* 0x000e620000002100 */
[----:B------:R-:W-:Y:S01]  /*0030*/  IMAD.MOV.U32 R26, RZ, RZ, RZ ;  /* 0x000000ffff1a7224 */ /* 0x000fe200078e00ff */
[----:B------:R-:W2:Y:S01]  /*0040*/  LDCU.64 UR8, c[0x0][0x358] ;  /* 0x00006b00ff0877ac */ /* 0x000ea20008000a00 */
[----:B------:R-:W3:Y:S01]  /*0050*/  S2R R0, SR_CTAID.X ;  /* 0x0000000000007919 */ /* 0x000ee20000002500 */
[----:B0-----:R-:W-:Y:S02]  /*0060*/  UISETP.GE.AND UP0, UPT, UR5, 0x10000, UPT ;  /* 0x000100000500788c */ /* 0x001fe4000bf06270 */
[----:B------:R-:W-:-:S04]  /*0070*/  USHF.R.S32.HI UR4, URZ, 0x1f, UR5 ;  /* 0x0000001fff047899 */ /* 0x000fc80008011405 */
[----:B------:R-:W-:-:S03]  /*0080*/  ULEA.HI UR4, UR4, UR5, URZ, 0x10 ;  /* 0x0000000504047291 */ /* 0x000fc6000f8f80ff */
[----:B--2---:R-:W-:Y:S09]  /*0090*/  BRA.U !UP0, `(.L_x_0) ;  /* 0x0000000508f47547 */ /* 0x004ff2000b800000 */
[----:B------:R-:W-:Y:S01]  /*00a0*/  USHF.R.S32.HI UR4, URZ, 0x10, UR4 ;  /* 0x00000010ff047899 */ /* 0x000fe20008011404 */
[----:B-1----:R-:W-:Y:S02]  /*00b0*/  IMAD.SHL.U32 R25, R3, 0x4, RZ ;  /* 0x0000000403197824 */ /* 0x002fe400078e00ff */
[----:B------:R-:W-:Y:S01]  /*00c0*/  IMAD.MOV.U32 R2, RZ, RZ, RZ ;  /* 0x000000ffff027224 */ /* 0x000fe200078e00ff */
[----:B------:R-:W-:Y:S01]  /*00d0*/  UIADD3 UR5, UPT, UPT, UR4, -0x1, URZ ;  /* 0xffffffff04057890 */ /* 0x000fe2000fffe0ff */
[----:B------:R-:W-:Y:S01]  /*00e0*/  IMAD.MOV.U32 R26, RZ, RZ, RZ ;  /* 0x000000ffff1a7224 */ /* 0x000fe200078e00ff */
[----:B------:R-:W-:Y:S02]  /*00f0*/  ULOP3.LUT UR6, UR4, 0x3, URZ, 0xc0, !UPT ;  /* 0x0000000304067892 */ /* 0x000fe4000f8ec0ff */
[----:B------:R-:W-:Y:S02]  /*0100*/  UISETP.GE.U32.AND UP1, UPT, UR5, 0x3, UPT ;  /* 0x000000030500788c */ /* 0x000fe4000bf26070 */
[----:B------:R-:W-:-:S07]  /*0110*/  UISETP.NE.AND UP0, UPT, UR6, URZ, UPT ;  /* 0x000000ff0600728c */ /* 0x000fce000bf05270 */
[----:B------:R-:W-:Y:S05]  /*0120*/  BRA.U !UP1, `(.L_x_1) ;  /* 0x0000000509087547 */ /* 0x000fea000b800000 */
[----:B------:R-:W-:Y:S01]  /*0130*/  ULOP3.LUT UR5, UR4, 0xffff, URZ, 0xc0, !UPT ;  /* 0x0000ffff04057892 */ /* 0x000fe2000f8ec0ff */
[----:B------:R-:W-:Y:S01]  /*0140*/  LOP3.LUT R5, R25, 0xf80, RZ, 0xc0, !PT ;  /* 0x00000f8019057812 */ /* 0x000fe200078ec0ff */
[----:B------:R-:W-:Y:S01]  /*0150*/  ULOP3.LUT UR7, UR4, 0x7ffc, URZ, 0xc0, !UPT ;  /* 0x00007ffc04077892 */ /* 0x000fe2000f8ec0ff */
[----:B------:R-:W-:Y:S01]  /*0160*/  LOP3.LUT R24, R3, 0x1f, RZ, 0xc0, !PT ;  /* 0x0000001f03187812 */ /* 0x000fe200078ec0ff */
[----:B------:R-:W-:Y:S01]  /*0170*/  USHF.R.U32.HI UR5, URZ, 0x2, UR5 ;  /* 0x00000002ff057899 */ /* 0x000fe20008011605 */
[----:B------:R-:W-:Y:S02]  /*0180*/  IMAD.MOV.U32 R26, RZ, RZ, RZ ;  /* 0x000000ffff1a7224 */ /* 0x000fe400078e00ff */
[----:B---3--:R-:W-:Y:S01]  /*0190*/  IMAD R5, R0, 0x400, R5 ;  /* 0x0000040000057824 */ /* 0x008fe200078e0205 */
[----:B------:R-:W-:Y:S01]  /*01a0*/  USHF.L.U32 UR5, UR5, 0x2, URZ ;  /* 0x0000000205057899 */ /* 0x000fe200080006ff */
[----:B------:R-:W-:Y:S02]  /*01b0*/  IMAD.U32 R2, RZ, RZ, UR7 ;  /* 0x00000007ff027e24 */ /* 0x000fe4000f8e00ff */
[----:B------:R-:W-:Y:S01]  /*01c0*/  IMAD R24, R24, 0x4, R5 ;  /* 0x0000000418187824 */ /* 0x000fe200078e0205 */
[----:B------:R-:W-:-:S04]  /*01d0*/  ULOP3.LUT UR5, UR5, 0x7ffc, URZ, 0xe2, !UPT ;  /* 0x00007ffc05057892 */ /* 0x000fc8000f8ee2ff */
[----:B------:R-:W-:-:S12]  /*01e0*/  UIADD3 UR5, UPT, UPT, -UR5, URZ, URZ ;  /* 0x000000ff05057290 */ /* 0x000fd8000fffe1ff */
.L_x_2:
[----:B------:R-:W0:Y:S02]  /*01f0*/  LDC.64 R28, c[0x0][0x380] ;  /* 0x0000e000ff1c7b82 */ /* 0x000e240000000a00 */
[----:B0-----:R-:W-:-:S05]  /*0200*/  IMAD.WIDE R28, R24, 0x10, R28 ;  /* 0x00000010181c7825 */ /* 0x001fca00078e021c */
[----:B------:R-:W2:Y:S04]  /*0210*/  LDG.E.128 R4, desc[UR8][R28.64] ;  /* 0x000000081c047981 */ /* 0x000ea8000c1e1d00 */
[----:B------:R-:W3:Y:S04]  /*0220*/  LDG.E.128 R8, desc[UR8][R28.64+0x10] ;  /* 0x000010081c087981 */ /* 0x000ee8000c1e1d00 */
[----:B------:R-:W4:Y:S04]  /*0230*/  LDG.E.128 R12, desc[UR8][R28.64+0x20] ;  /* 0x000020081c0c7981 */ /* 0x000f28000c1e1d00 */
[----:B------:R-:W5:Y:S04]  /*0240*/  LDG.E.128 R20, desc[UR8][R28.64+0x30] ;  /* 0x000030081c147981 */ /* 0x000f68000c1e1d00 */
[----:B------:R-:W5:Y:S01]  /*0250*/  LDG.E.128 R16, desc[UR8][R28.64+0x40000] ;  /* 0x040000081c107981 */ /* 0x000f62000c1e1d00 */
[----:B--2---:R-:W-:-:S04]  /*0260*/  IADD3 R4, PT, PT, R5, R4, R26 ;  /* 0x0000000405047210 */ /* 0x004fc80007ffe01a */
[----:B------:R-:W-:-:S04]  /*0270*/  IADD3 R4, PT, PT, R7, R4, R6 ;  /* 0x0000000407047210 */ /* 0x000fc80007ffe006 */
[----:B---3--:R-:W-:Y:S02]  /*0280*/  IADD3 R8, PT, PT, R9, R8, R4 ;  /* 0x0000000809087210 */ /* 0x008fe40007ffe004 */
[----:B------:R-:W2:Y:S02]  /*0290*/  LDG.E.128 R4, desc[UR8][R28.64+0x40010] ;  /* 0x040010081c047981 */ /* 0x000ea4000c1e1d00 */
[----:B------:R-:W-:-:S04]  /*02a0*/  IADD3 R8, PT, PT, R11, R8, R10 ;  /* 0x000000080b087210 */ /* 0x000fc80007ffe00a */
[----:B----4-:R-:W-:Y:S02]  /*02b0*/  IADD3 R12, PT, PT, R13, R12, R8 ;  /* 0x0000000c0d0c7210 */ /* 0x010fe40007ffe008 */
[----:B------:R-:W3:Y:S02]  /*02c0*/  LDG.E.128 R8, desc[UR8][R28.64+0x40020] ;  /* 0x040020081c087981 */ /* 0x000ee4000c1e1d00 */
[----:B------:R-:W-:-:S04]  /*02d0*/  IADD3 R12, PT, PT, R15, R12, R14 ;  /* 0x0000000c0f0c7210 */ /* 0x000fc80007ffe00e */
[----:B-----5:R-:W-:-:S04]  /*02e0*/  IADD3 R12, PT, PT, R21, R20, R12 ;  /* 0x00000014150c7210 */ /* 0x020fc80007ffe00c */
[----:B------:R-:W-:Y:S02]  /*02f0*/  IADD3 R22, PT, PT, R23, R12, R22 ;  /* 0x0000000c17167210 */ /* 0x000fe40007ffe016 */
[----:B------:R-:W4:Y:S02]  /*0300*/  LDG.E.128 R12, desc[UR8][R28.64+0x40030] ;  /* 0x040030081c0c7981 */ /* 0x000f24000c1e1d00 */
[----:B------:R-:W-:-:S04]  /*0310*/  IADD3 R16, PT, PT, R17, R16, R22 ;  /* 0x0000001011107210 */ /* 0x000fc80007ffe016 */
[----:B------:R-:W-:Y:S02]  /*0320*/  IADD3 R20, PT, PT, R19, R16, R18 ;  /* 0x0000001013147210 */ /* 0x000fe40007ffe012 */
[----:B------:R-:W5:Y:S02]  /*0330*/  LDG.E.128 R16, desc[UR8][R28.64+0x80000] ;  /* 0x080000081c107981 */ /* 0x000f64000c1e1d00 */
[----:B--2---:R-:W-:Y:S02]  /*0340*/  IADD3 R4, PT, PT, R5, R4, R20 ;  /* 0x0000000405047210 */ /* 0x004fe40007ffe014 */
[----:B------:R-:W2:Y:S02]  /*0350*/  LDG.E.128 R20, desc[UR8][R28.64+0x80010] ;  /* 0x080010081c147981 */ /* 0x000ea4000c1e1d00 */
[----:B------:R-:W-:-:S04]  /*0360*/  IADD3 R4, PT, PT, R7, R4, R6 ;  /* 0x0000000407047210 */ /* 0x000fc80007ffe006 */
[----:B---3--:R-:W-:Y:S02]  /*0370*/  IADD3 R8, PT, PT, R9, R8, R4 ;  /* 0x0000000809087210 */ /* 0x008fe40007ffe004 */
[----:B------:R-:W3:Y:S02]  /*0380*/  LDG.E.128 R4, desc[UR8][R28.64+0x80020] ;  /* 0x080020081c047981 */ /* 0x000ee4000c1e1d00 */
[----:B------:R-:W-:-:S04]  /*0390*/  IADD3 R8, PT, PT, R11, R8, R10 ;  /* 0x000000080b087210 */ /* 0x000fc80007ffe00a */
[----:B----4-:R-:W-:-:S04]  /*03a0*/  IADD3 R8, PT, PT, R13, R12, R8 ;  /* 0x0000000c0d087210 */ /* 0x010fc80007ffe008 */
[----:B------:R-:W-:Y:S02]  /*03b0*/  IADD3 R14, PT, PT, R15, R8, R14 ;  /* 0x000000080f0e7210 */ /* 0x000fe40007ffe00e */
[----:B------:R-:W4:Y:S02]  /*03c0*/  LDG.E.128 R8, desc[UR8][R28.64+0x80030] ;  /* 0x080030081c087981 */ /* 0x000f24000c1e1d00 */
[----:B-----5:R-:W-:-:S04]  /*03d0*/  IADD3 R14, PT, PT, R17, R16, R14 ;  /* 0x00000010110e7210 */ /* 0x020fc80007ffe00e */
[----:B------:R-:W-:Y:S02]  /*03e0*/  IADD3 R18, PT, PT, R19, R14, R18 ;  /* 0x0000000e13127210 */ /* 0x000fe40007ffe012 */
[----:B------:R-:W5:Y:S02]  /*03f0*/  LDG.E.128 R12, desc[UR8][R28.64+0xc0000] ;  /* 0x0c0000081c0c7981 */ /* 0x000f64000c1e1d00 */
[----:B--2---:R-:W-:-:S04]  /*0400*/  IADD3 R18, PT, PT, R21, R20, R18 ;  /* 0x0000001415127210 */ /* 0x004fc80007ffe012 */
[----:B------:R-:W-:Y:S02]  /*0410*/  IADD3 R18, PT, PT, R23, R18, R22 ;  /* 0x0000001217127210 */ /* 0x000fe40007ffe016 */
[----:B------:R-:W2:Y:S02]  /*0420*/  LDG.E.128 R20, desc[UR8][R28.64+0xc0010] ;  /* 0x0c0010081c147981 */ /* 0x000ea4000c1e1d00 */
[----:B---3--:R-:W-:Y:S02]  /*0430*/  IADD3 R4, PT, PT, R5, R4, R18 ;  /* 0x0000000405047210 */ /* 0x008fe40007ffe012 */
[----:B------:R-:W3:Y:S02]  /*0440*/  LDG.E.128 R16, desc[UR8][R28.64+0xc0020] ;  /* 0x0c0020081c107981 */ /* 0x000ee4000c1e1d00 */
[----:B------:R-:W-:Y:S02]  /*0450*/  IADD3 R26, PT, PT, R7, R4, R6 ;  /* 0x00000004071a7210 */ /* 0x000fe40007ffe006 */
[----:B------:R-:W3:Y:S02]  /*0460*/  LDG.E.128 R4, desc[UR8][R28.64+0xc0030] ;  /* 0x0c0030081c047981 */ /* 0x000ee4000c1e1d00 */
[----:B----4-:R-:W-:-:S04]  /*0470*/  IADD3 R8, PT, PT, R9, R8, R26 ;  /* 0x0000000809087210 */ /* 0x010fc80007ffe01a */
[----:B------:R-:W-:-:S04]  /*0480*/  IADD3 R8, PT, PT, R11, R8, R10 ;  /* 0x000000080b087210 */ /* 0x000fc80007ffe00a */
[----:B-----5:R-:W-:-:S04]  /*0490*/  IADD3 R8, PT, PT, R13, R12, R8 ;  /* 0x0000000c0d087210 */ /* 0x020fc80007ffe008 */
[----:B------:R-:W-:Y:S01]  /*04a0*/  IADD3 R8, PT, PT, R15, R8, R14 ;  /* 0x000000080f087210 */ /* 0x000fe20007ffe00e */
[----:B------:R-:W-:-:S04]  /*04b0*/  UIADD3 UR5, UPT, UPT, UR5, 0x4, URZ ;  /* 0x0000000405057890 */ /* 0x000fc8000fffe0ff */
[----:B------:R-:W-:Y:S01]  /*04c0*/  UISETP.NE.AND UP1, UPT, UR5, URZ, UPT ;  /* 0x000000ff0500728c */ /* 0x000fe2000bf25270 */
[----:B------:R-:W-:Y:S01]  /*04d0*/  VIADD R24, R24, 0x10000 ;  /* 0x0001000018187836 */ /* 0x000fe20000000000 */
[----:B--2---:R-:W-:-:S04]  /*04e0*/  IADD3 R8, PT, PT, R21, R20, R8 ;  /* 0x0000001415087210 */ /* 0x004fc80007ffe008 */
[----:B------:R-:W-:-:S04]  /*04f0*/  IADD3 R8, PT, PT, R23, R8, R22 ;  /* 0x0000000817087210 */ /* 0x000fc80007ffe016 */
[----:B---3--:R-:W-:-:S04]  /*0500*/  IADD3 R8, PT, PT, R17, R16, R8 ;  /* 0x0000001011087210 */ /* 0x008fc80007ffe008 */
[----:B------:R-:W-:-:S04]  /*0510*/  IADD3 R8, PT, PT, R19, R8, R18 ;  /* 0x0000000813087210 */ /* 0x000fc80007ffe012 */
[----:B------:R-:W-:-:S04]  /*0520*/  IADD3 R4, PT, PT, R5, R4, R8 ;  /* 0x0000000405047210 */ /* 0x000fc80007ffe008 */
[----:B------:R-:W-:Y:S01]  /*0530*/  IADD3 R26, PT, PT, R7, R4, R6 ;  /* 0x00000004071a7210 */ /* 0x000fe20007ffe006 */
[----:B------:R-:W-:Y:S06]  /*0540*/  BRA.U UP1, `(.L_x_2) ;  /* 0xfffffffd01287547 */ /* 0x000fec000b83ffff */
.L_x_1:
[----:B---3--:R-:W-:Y:S01]  /*0550*/  IMAD R25, R0, 0x400, R25 ;  /* 0x0000040000197824 */ /* 0x008fe200078e0219 */
[----:B------:R-:W-:Y:S06]  /*0560*/  BRA.U !UP0, `(.L_x_0) ;  /* 0x0000000108c07547 */ /* 0x000fec000b800000 */
[----:B------:R-:W-:Y:S02]  /*0570*/  UISETP.NE.AND UP0, UPT, UR6, 0x1, UPT ;  /* 0x000000010600788c */ /* 0x000fe4000bf05270 */
[----:B------:R-:W-:-:S04]  /*0580*/  ULOP3.LUT UR4, UR4, 0x1, URZ, 0xc0, !UPT ;  /* 0x0000000104047892 */ /* 0x000fc8000f8ec0ff */
[----:B------:R-:W-:-:S03]  /*0590*/  UISETP.NE.U32.AND UP1, UPT, UR4, 0x1, UPT ;  /* 0x000000010400788c */ /* 0x000fc6000bf25070 */
[----:B------:R-:W-:Y:S08]  /*05a0*/  BRA.U !UP0, `(.L_x_3) ;  /* 0x0000000108707547 */ /* 0x000ff0000b800000 */
[----:B------:R-:W0:Y:S01]  /*05b0*/  LDC.64 R28, c[0x0][0x380] ;  /* 0x0000e000ff1c7b82 */ /* 0x000e220000000a00 */
[----:B------:R-:W-:-:S04]  /*05c0*/  IMAD R5, R2, 0x4000, R25 ;  /* 0x0000400002057824 */ /* 0x000fc800078e0219 */
        /* <DEDUP_REMOVED lines=13> */
[----:B------:R-:W-:Y:S02]  /*06a0*/  IADD3 R24, PT, PT, R7, R4, R6 ;  /* 0x0000000407187210 */ /* 0x000fe40007ffe006 */
[----:B------:R-:W4:Y:S02]  /*06b0*/  LDG.E.128 R4, desc[UR8][R28.64+0x40030] ;  /* 0x040030081c047981 */ /* 0x000f24000c1e1d00 */
[----:B-----5:R-:W-:-:S04]  /*06c0*/  IADD3 R8, PT, PT, R9, R8, R24 ;  /* 0x0000000809087210 */ /* 0x020fc80007ffe018 */
[----:B------:R-:W-:-:S04]  /*06d0*/  IADD3 R8, PT, PT, R11, R8, R10 ;  /* 0x000000080b087210 */ /* 0x000fc80007ffe00a */
[----:B------:R-:W-:-:S04]  /*06e0*/  IADD3 R8, PT, PT, R17, R16, R8 ;  /* 0x0000001011087210 */ /* 0x000fc80007ffe008 */
[----:B------:R-:W-:Y:S01]  /*06f0*/  IADD3 R8, PT, PT, R19, R8, R18 ;  /* 0x0000000813087210 */ /* 0x000fe20007ffe012 */
[----:B------:R-:W-:-:S03]  /*0700*/  VIADD R2, R2, 0x2 ;  /* 0x0000000202027836 */ /* 0x000fc60000000000 */
[----:B--2---:R-:W-:-:S04]  /*0710*/  IADD3 R8, PT, PT, R13, R12, R8 ;  /* 0x0000000c0d087210 */ /* 0x004fc80007ffe008 */
[----:B------:R-:W-:-:S04]  /*0720*/  IADD3 R8, PT, PT, R15, R8, R14 ;  /* 0x000000080f087210 */ /* 0x000fc80007ffe00e */
[----:B---3--:R-:W-:-:S04]  /*0730*/  IADD3 R8, PT, PT, R21, R20, R8 ;  /* 0x0000001415087210 */ /* 0x008fc80007ffe008 */
[----:B------:R-:W-:-:S04]  /*0740*/  IADD3 R8, PT, PT, R23, R8, R22 ;  /* 0x0000000817087210 */ /* 0x000fc80007ffe016 */
[----:B----4-:R-:W-:-:S04]  /*0750*/  IADD3 R4, PT, PT, R5, R4, R8 ;  /* 0x0000000405047210 */ /* 0x010fc80007ffe008 */
[----:B------:R-:W-:-:S07]  /*0760*/  IADD3 R26, PT, PT, R7, R4, R6 ;  /* 0x00000004071a7210 */ /* 0x000fce0007ffe006 */
.L_x_3:
[----:B------:R-:W-:Y:S05]  /*0770*/  BRA.U UP1, `(.L_x_0) ;  /* 0x00000001013c7547 */ /* 0x000fea000b800000 */
[----:B------:R-:W0:Y:S01]  /*0780*/  LDC.64 R20, c[0x0][0x380] ;  /* 0x0000e000ff147b82 */ /* 0x000e220000000a00 */
[----:B------:R-:W-:-:S04]  /*0790*/  IMAD R25, R2, 0x4000, R25 ;  /* 0x0000400002197824 */ /* 0x000fc800078e0219 */
[----:B0-----:R-:W-:-:S05]  /*07a0*/  IMAD.WIDE R20, R25, 0x10, R20 ;  /* 0x0000001019147825 */ /* 0x001fca00078e0214 */
[----:B------:R-:W2:Y:S04]  /*07b0*/  LDG.E.128 R4, desc[UR8][R20.64] ;  /* 0x0000000814047981 */ /* 0x000ea8000c1e1d00 */
[----:B------:R-:W3:Y:S04]  /*07c0*/  LDG.E.128 R8, desc[UR8][R20.64+0x10] ;  /* 0x0000100814087981 */ /* 0x000ee8000c1e1d00 */
[----:B------:R-:W4:Y:S04]  /*07d0*/  LDG.E.128 R12, desc[UR8][R20.64+0x20] ;  /* 0x00002008140c7981 */ /* 0x000f28000c1e1d00 */
[----:B------:R-:W5:Y:S01]  /*07e0*/  LDG.E.128 R16, desc[UR8][R20.64+0x30] ;  /* 0x0000300814107981 */ /* 0x000f62000c1e1d00 */
[----:B--2---:R-:W-:-:S04]  /*07f0*/  IADD3 R4, PT, PT, R5, R4, R26 ;  /* 0x0000000405047210 */ /* 0x004fc80007ffe01a */
[----:B------:R-:W-:-:S04]  /*0800*/  IADD3 R4, PT, PT, R7, R4, R6 ;  /* 0x0000000407047210 */ /* 0x000fc80007ffe006 */
[----:B---3--:R-:W-:-:S04]  /*0810*/  IADD3 R4, PT, PT, R9, R8, R4 ;  /* 0x0000000809047210 */ /* 0x008fc80007ffe004 */
[----:B------:R-:W-:-:S04]  /*0820*/  IADD3 R4, PT, PT, R11, R4, R10 ;  /* 0x000000040b047210 */ /* 0x000fc80007ffe00a */
[----:B----4-:R-:W-:-:S04]  /*0830*/  IADD3 R4, PT, PT, R13, R12, R4 ;  /* 0x0000000c0d047210 */ /* 0x010fc80007ffe004 */
[----:B------:R-:W-:-:S04]  /*0840*/  IADD3 R4, PT, PT, R15, R4, R14 ;  /* 0x000000040f047210 */ /* 0x000fc80007ffe00e */
[----:B-----5:R-:W-:-:S04]  /*0850*/  IADD3 R4, PT, PT, R17, R16, R4 ;  /* 0x0000001011047210 */ /* 0x020fc80007ffe004 */
[----:B------:R-:W-:-:S07]  /*0860*/  IADD3 R26, PT, PT, R19, R4, R18 ;  /* 0x00000004131a7210 */ /* 0x000fce0007ffe012 */
.L_x_0:
[----:B------:R-:W0:Y:S01]  /*0870*/  LDC.64 R4, c[0x0][0x390] ;  /* 0x0000e400ff047b82 */ /* 0x000e220000000a00 */
[----:B------:R-:W1:Y:S02]  /*0880*/  LDCU UR4, c[0x0][0x360] ;  /* 0x00006c00ff0477ac */ /* 0x000e640008000800 */
[----:B-1-3--:R-:W-:-:S04]  /*0890*/  IMAD R3, R0, UR4, R3 ;  /* 0x0000000400037c24 */ /* 0x00afc8000f8e0203 */
[----:B0-----:R-:W-:-:S05]  /*08a0*/  IMAD.WIDE R2, R3, 0x4, R4 ;  /* 0x0000000403027825 */ /* 0x001fca00078e0204 */
[----:B------:R-:W-:Y:S01]  /*08b0*/  STG.E desc[UR8][R2.64], R26 ;  /* 0x0000001a02007986 */ /* 0x000fe2000c101908 */
[----:B------:R-:W-:Y:S05]  /*08c0*/  EXIT ;  /* 0x000000000000794d */ /* 0x000fea0003800000 */
.L_x_4:
[----:B------:R-:W-:-:S00]  /*08d0*/  BRA `(.L_x_4) ;  /* 0xfffffffc00fc7947 */ /* 0x000fc0000383ffff */
[----:B------:R-:W-:-:S00]  /*08e0*/  NOP ;  /* 0x0000000000007918 */ /* 0x000fc00000000000 */
        /* <DEDUP_REMOVED lines=9> */
.L_x_18:


//--------------------- .text._Z13kernel_stridePiiiS_ --------------------------
	.section	.text._Z13kernel_stridePiiiS_,"ax",@progbits
	.align	128
        .global         _Z13kernel_stridePiiiS_
        .type           _Z13kernel_stridePiiiS_,@function
        .size           _Z13kernel_stridePiiiS_,(.L_x_19 - _Z13kernel_stridePiiiS_)
        .other          _Z13kernel_stridePiiiS_,@"STO_CUDA_ENTRY STV_DEFAULT"
_Z13kernel_stridePiiiS_:
.text._Z13kernel_stridePiiiS_:
[----:B------:R-:W-:Y:S01]  /*0000*/  LDC R1, c[0x0][0x37c] ;  /* 0x0000df00ff017b82 */ /* 0x000fe20000000800 */
[----:B------:R-:W0:Y:S01]  /*0010*/  S2R R2, SR_TID.X ;  /* 0x0000000000027919 */ /* 0x000e220000002100 */
[----:B------:R-:W1:Y:S06]  /*0020*/  LDCU UR4, c[0x0][0x360] ;  /* 0x00006c00ff0477ac */ /* 0x000e6c0008000800 */
[----:B------:R-:W2:Y:S01]  /*0030*/  S2UR UR6, SR_CTAID.X ;  /* 0x00000000000679c3 */ /* 0x000ea20000002500 */
[----:B------:R-:W3:Y:S01]  /*0040*/  LDCU UR7, c[0x0][0x38c] ;  /* 0x00007180ff0777ac */ /* 0x000ee20008000800 */
[----:B------:R-:W4:Y:S01]  /*0050*/  LDCU.64 UR10, c[0x0][0x358] ;  /* 0x00006b00ff0a77ac */ /* 0x000f220008000a00 */
[----:B0-----:R-:W-:-:S13]  /*0060*/  ISETP.NE.AND P0, PT, R2, RZ, PT ;  /* 0x000000ff0200720c */ /* 0x001fda0003f05270 */
[----:B------:R-:W0:Y:S01]  /*0070*/  @!P0 S2R R3, SR_CgaCtaId ;  /* 0x0000000000038919 */ /* 0x000e220000008800 */
[----:B------:R-:W-:Y:S01]  /*0080*/  @!P0 MOV R0, 0x400 ;  /* 0x0000040000008802 */ /* 0x000fe20000000f00 */
[----:B------:R-:W-:-:S04]  /*0090*/  VOTEU.ALL UP0, P0 ;  /* 0x0000000000ff7886 */ /* 0x000fc80000000000 */
[----:B------:R-:W-:Y:S01]  /*00a0*/  @!P0 VIADD R0, R0, 0x1000 ;  /* 0x0000100000008836 */ /* 0x000fe20000000000 */
[----:B-1----:R-:W-:-:S04]  /*00b0*/  @!UP0 UIADD3 UR4, UPT, UPT, -UR4, 0x100000, URZ ;  /* 0x0010000004048890 */ /* 0x002fc8000fffe1ff */
[----:B------:R-:W-:Y:S02]  /*00c0*/  @!UP0 USHF.L.U32 UR5, UR4, 0xb, URZ ;  /* 0x0000000b04058899 */ /* 0x000fe400080006ff */
[----:B------:R-:W-:Y:S01]  /*00d0*/  @!UP0 USHF.L.U32 UR4, UR4, 0x1, URZ ;  /* 0x0000000104048899 */ /* 0x000fe200080006ff */
[----:B------:R-:W-:Y:S01]  /*00e0*/  VOTEU.ALL UP0, P0 ;  /* 0x0000000000ff7886 */ /* 0x000fe20000000000 */
[----:B0-----:R-:W-:Y:S02]  /*00f0*/  @!P0 LEA R0, R3, R0, 0x18 ;  /* 0x0000000003008211 */ /* 0x001fe400078ec0ff */
[----:B------:R-:W2:Y:S02]  /*0100*/  LDC R3, c[0x0][0x360] ;  /* 0x0000d800ff037b82 */ /* 0x000ea40000000800 */
[----:B------:R-:W-:Y:S01]  /*0110*/  @!P0 R2UR UR8, R0 ;  /* 0x00000000000882ca */ /* 0x000fe200000e0000 */
[----:B------:R-:W-:-:S12]  /*0120*/  IMAD.MOV.U32 R0, RZ, RZ, RZ ;  /* 0x000000ffff007224 */ /* 0x000fd800078e00ff */
[----:B------:R0:W1:Y:S01]  /*0130*/  @!UP0 SYNCS.EXCH.64 URZ, [UR8], UR4 ;  /* 0x0000000408ff85b2 */ /* 0x0000620008000100 */
[----:B---3--:R-:W-:Y:S01]  /*0140*/  UISETP.GE.AND UP0, UPT, UR7, 0x400, UPT ;  /* 0x000004000700788c */ /* 0x008fe2000bf06270 */
[----:B--2---:R-:W-:-:S08]  /*0150*/  IMAD R3, R3, UR6, R2 ;  /* 0x0000000603037c24 */ /* 0x004fd0000f8e0202 */
[----:B01--4-:R-:W-:Y:S05]  /*0160*/  BRA.U !UP0, `(.L_x_5) ;  /* 0x0000000508407547 */ /* 0x013fea000b800000 */
[----:B------:R-:W0:Y:S01]  /*0170*/  S2UR UR8, SR_CgaCtaId ;  /* 0x00000000000879c3 */ /* 0x000e220000008800 */
[----:B------:R-:W-:Y:S01]  /*0180*/  UIMAD UR4, UR6, UR7, URZ ;  /* 0x00000007060472a4 */ /* 0x000fe2000f8e02ff */
[----:B------:R-:W-:Y:S01]  /*0190*/  BSSY B0, `(.L_x_5) ;  /* 0x000004d000007945 */ /* 0x000fe20003800000 */
[----:B------:R-:W-:Y:S01]  /*01a0*/  USHF.R.S32.HI UR5, URZ, 0x1f, UR7 ;  /* 0x0000001fff057899 */ /* 0x000fe20008011407 */
[----:B------:R-:W-:Y:S01]  /*01b0*/  IMAD.MOV.U32 R9, RZ, RZ, RZ ;  /* 0x000000ffff097224 */ /* 0x000fe200078e00ff */
[----:B------:R-:W-:Y:S01]  /*01c0*/  UMOV UR6, 0x400 ;  /* 0x0000040000067882 */ /* 0x000fe20000000000 */
[----:B------:R-:W-:Y:S01]  /*01d0*/  IMAD.MOV.U32 R0, RZ, RZ, RZ ;  /* 0x000000ffff007224 */ /* 0x000fe200078e00ff */
[----:B------:R-:W-:-:S04]  /*01e0*/  ULEA.HI UR5, UR5, UR7, URZ, 0xa ;  /* 0x0000000705057291 */ /* 0x000fc8000f8f50ff */
[----:B------:R-:W-:Y:S02]  /*01f0*/  USHF.R.S32.HI UR5, URZ, 0xa, UR5 ;  /* 0x0000000aff057899 */ /* 0x000fe40008011405 */
[----:B0-----:R-:W-:-:S06]  /*0200*/  ULEA UR6, UR8, UR6, 0x18 ;  /* 0x0000000608067291 */ /* 0x001fcc000f8ec0ff */
[----:B------:R-:W-:-:S07]  /*0210*/  LEA R8, R3, UR6, 0x4 ;  /* 0x0000000603087c11 */ /* 0x000fce000f8e20ff */
.L_x_16:
[----:B------:R-:W-:Y:S01]  /*0220*/  LOP3.LUT P0, RZ, R2, 0x1f, RZ, 0xc0, !PT ;  /* 0x0000001f02ff7812 */ /* 0x000fe2000780c0ff */
[----:B------:R-:W-:-:S12]  /*0230*/  BSSY.RECONVERGENT B1, `(.L_x_6) ;  /* 0x000001d000017945 */ /* 0x000fd80003800200 */
[----:B0-2---:R-:W-:Y:S05]  /*0240*/  @P0 BRA `(.L_x_7) ;  /* 0x0000000000540947 */ /* 0x005fea0003800000 */
[----:B------:R-:W0:Y:S01]  /*0250*/  S2UR UR8, SR_CgaCtaId ;  /* 0x00000000000879c3 */ /* 0x000e220000008800 */
[----:B------:R-:W-:Y:S01]  /*0260*/  UMOV UR7, 0x400 ;  /* 0x0000040000077882 */ /* 0x000fe20000000000 */
[----:B------:R-:W-:Y:S01]  /*0270*/  LEA R7, R9, UR4, 0xa ;  /* 0x0000000409077c11 */ /* 0x000fe2000f8e50ff */
[----:B------:R-:W-:Y:S01]  /*0280*/  UIADD3 UR7, UPT, UPT, UR7, 0x1000, URZ ;  /* 0x0000100007077890 */ /* 0x000fe2000fffe0ff */
[----:B------:R-:W-:-:S04]  /*0290*/  PLOP3.LUT P0, PT, PT, PT, PT, 0x80, 0x8 ;  /* 0x000000000008781c */ /* 0x000fc80003f0f070 */
[----:B------:R-:W1:Y:S01]  /*02a0*/  LDC.64 R4, c[0x0][0x380] ;  /* 0x0000e000ff047b82 */ /* 0x000e620000000a00 */
[----:B0-----:R-:W-:-:S03]  /*02b0*/  ULEA UR7, UR8, UR7, 0x18 ;  /* 0x0000000708077291 */ /* 0x001fc6000f8ec0ff */
[----:B------:R-:W-:-:S03]  /*02c0*/  UMOV UR8, 0x100 ;  /* 0x0000010000087882 */ /* 0x000fc60000000000 */
[----:B------:R-:W-:Y:S02]  /*02d0*/  IMAD.U32 R15, RZ, RZ, UR7 ;  /* 0x00000007ff0f7e24 */ /* 0x000fe4000f8e00ff */
[----:B-1----:R-:W-:-:S07]  /*02e0*/  IMAD.WIDE.U32 R4, R7, 0x4, R4 ;  /* 0x0000000407047825 */ /* 0x002fce00078e0004 */
.L_x_8:
[----:B------:R-:W-:-:S13]  /*02f0*/  @P0 ELECT P1, URZ, PT ;  /* 0x0000000000ff082f */ /* 0x000fda0003820000 */
[----:B------:R-:W-:Y:S02]  /*0300*/  @P1 R2UR.BROADCAST UR12, R4 ;  /* 0x00000000040c12ca */ /* 0x000fe400008e0000 */
[----:B------:R-:W-:Y:S02]  /*0310*/  @P1 R2UR.BROADCAST UR13, R5 ;  /* 0x00000000050d12ca */ /* 0x000fe400008e0000 */
[----:B------:R-:W-:Y:S02]  /*0320*/  @P1 R2UR.BROADCAST UR7, R15 ;  /* 0x000000000f0712ca */ /* 0x000fe400008e0000 */
[----:B------:R-:W-:Y:S02]  /*0330*/  @P1 PLOP3.LUT P0, PT, P1, PT, PT, 0x8, 0x80 ;  /* 0x000000000080181c */ /* 0x000fe40000f0e170 */
[----:B------:R-:W-:-:S09]  /*0340*/  PLOP3.LUT P1, PT, PT, PT, PT, 0x8, 0x80 ;  /* 0x000000000080781c */ /* 0x000fd20003f2e170 */
[----:B------:R0:W-:Y:S02]  /*0350*/  UBLKCP.S.G [UR6], [UR12], UR8 ;  /* 0x000000060c0073ba */ /* 0x0001e40008000208 */
[----:B0-----:R-:W-:Y:S05]  /*0360*/  @P0 BRA.U.ANY `(.L_x_8) ;  /* 0xfffffffd00e00947 */ /* 0x001fea000393ffff */
[----:B------:R-:W-:-:S06]  /*0370*/  IMAD.MOV.U32 R4, RZ, RZ, 0x1000 ;  /* 0x00001000ff047424 */ /* 0x000fcc00078e00ff */
[----:B------:R0:W1:Y:S01]  /*0380*/  SYNCS.ARRIVE.TRANS64 R4, [R15+URZ], R4 ;  /* 0x000000040f0479a7 */ /* 0x00006200080000ff */
[----:B------:R-:W-:Y:S05]  /*0390*/  BRA `(.L_x_9) ;  /* 0x0000000000187947 */ /* 0x000fea0003800000 */
.L_x_7:
[----:B------:R-:W0:Y:S01]  /*03a0*/  S2UR UR8, SR_CgaCtaId ;  /* 0x00000000000879c3 */ /* 0x000e220000008800 */
[----:B------:R-:W-:Y:S02]  /*03b0*/  UMOV UR7, 0x400 ;  /* 0x0000040000077882 */ /* 0x000fe40000000000 */
[----:B------:R-:W-:-:S04]  /*03c0*/  UIADD3 UR7, UPT, UPT, UR7, 0x1000, URZ ;  /* 0x0000100007077890 */ /* 0x000fc8000fffe0ff */
[----:B0-----:R-:W-:-:S06]  /*03d0*/  ULEA UR7, UR8, UR7, 0x18 ;  /* 0x0000000708077291 */ /* 0x001fcc000f8ec0ff */
[----:B------:R-:W-:-:S04]  /*03e0*/  IMAD.U32 R15, RZ, RZ, UR7 ;  /* 0x00000007ff0f7e24 */ /* 0x000fc8000f8e00ff */
[----:B------:R2:W3:Y:S03]  /*03f0*/  SYNCS.ARRIVE.TRANS64.A1T0 R4, [R15+URZ], RZ ;  /* 0x000000ff0f0479a7 */ /* 0x0004e600081000ff */
.L_x_9:
[----:B------:R-:W-:Y:S05]  /*0400*/  BSYNC.RECONVERGENT B1 ;  /* 0x0000000000017941 */ /* 0x000fea0003800200 */
.L_x_6:
[----:B------:R-:W-:Y:S01]  /*0410*/  CS2R R6, SR_GLOBALTIMERLO ;  /* 0x0000000000067805 */ /* 0x000fe20000015200 */
[----:B-1-3--:R-:W1:Y:S01]  /*0420*/  SYNCS.PHASECHK.TRANS64.TRYWAIT P0, [R15+URZ], R5 ;  /* 0x000000050f0075a7 */ /* 0x00ae6200080011ff */
[----:B------:R-:W-:Y:S04]  /*0430*/  BSSY B1, `(.L_x_10) ;  /* 0x000001c000017945 */ /* 0x000fe80003800000 */
[----:B-1----:R-:W-:Y:S05]  /*0440*/  @P0 BRA `(.L_x_11) ;  /* 0x0000000000680947 */ /* 0x002fea0003800000 */
[----:B------:R-:W-:-:S07]  /*0450*/  IMAD.MOV.U32 R12, RZ, RZ, RZ ;  /* 0x000000ffff0c7224 */ /* 0x000fce00078e00ff */
.L_x_15:
[C---:B------:R-:W-:Y:S01]  /*0460*/  ISETP.GT.AND P0, PT, R12.reuse, 0xf, PT ;  /* 0x0000000f0c00780c */ /* 0x040fe20003f04270 */
[----:B------:R-:W-:Y:S05]  /*0470*/  YIELD ;  /* 0x0000000000007946 */ /* 0x000fea0003800000 */
[----:B------:R-:W-:Y:S07]  /*0480*/  BSSY B2, `(.L_x_12) ;  /* 0x0000014000027945 */ /* 0x000fee0003800000 */
[----:B------:R-:W-:Y:S01]  /*0490*/  @!P0 VIADD R12, R12, 0x1 ;  /* 0x000000010c0c8836 */ /* 0x000fe20000000000 */
[----:B------:R-:W-:Y:S06]  /*04a0*/  @!P0 BRA `(.L_x_13) ;  /* 0x0000000000448947 */ /* 0x000fec0003800000 */
[----:B------:R-:W-:-:S06]  /*04b0*/  CS2R R10, SR_GLOBALTIMERLO ;  /* 0x00000000000a7805 */ /* 0x000fcc0000015200 */
[----:B------:R-:W-:-:S05]  /*04c0*/  IADD3 R13, P0, PT, -R6, R10, RZ ;  /* 0x0000000a060d7210 */ /* 0x000fca0007f1e1ff */
[----:B------:R-:W-:Y:S01]  /*04d0*/  IMAD.X R11, R11, 0x1, ~R7, P0 ;  /* 0x000000010b0b7824 */ /* 0x000fe200000e0e07 */
[----:B------:R-:W-:-:S04]  /*04e0*/  ISETP.GE.U32.AND P0, PT, R13, 0x3d0900, PT ;  /* 0x003d09000d00780c */ /* 0x000fc80003f06070 */
[----:B------:R-:W-:-:S13]  /*04f0*/  ISETP.GE.AND.EX P0, PT, R11, RZ, PT, P0 ;  /* 0x000000ff0b00720c */ /* 0x000fda0003f06300 */
[----:B------:R-:W-:Y:S05]  /*0500*/  @!P0 BRA `(.L_x_14) ;  /* 0x0000000000088947 */ /* 0x000fea0003800000 */
[----:B------:R-:W-:Y:S05]  /*0510*/  NANOSLEEP 0xf4240 ;  /* 0x000f42400000795d */ /* 0x000fea0003800000 */
[----:B------:R-:W-:Y:S05]  /*0520*/  BRA `(.L_x_13) ;  /* 0x0000000000247947 */ /* 0x000fea0003800000 */
.L_x_14:
[----:B------:R-:W-:-:S04]  /*0530*/  ISETP.GE.U32.AND P0, PT, R13, 0x9c40, PT ;  /* 0x00009c400d00780c */ /* 0x000fc80003f06070 */
[----:B------:R-:W-:-:S13]  /*0540*/  ISETP.GE.AND.EX P0, PT, R11, RZ, PT, P0 ;  /* 0x000000ff0b00720c */ /* 0x000fda0003f06300 */
[----:B------:R-:W-:Y:S05]  /*0550*/  @!P0 BRA `(.L_x_13) ;  /* 0x0000000000188947 */ /* 0x000fea0003800000 */
[----:B------:R-:W-:-:S04]  /*0560*/  SHF.R.S32.HI R10, RZ, 0x1f, R11 ;  /* 0x0000001fff0a7819 */ /* 0x000fc8000001140b */
[----:B------:R-:W-:-:S05]  /*0570*/  LEA.HI R10, P0, R10, R13, RZ, 0x2 ;  /* 0x0000000d0a0a7211 */ /* 0x000fca00078110ff */
[----:B------:R-:W-:-:S05]  /*0580*/  IMAD.X R11, RZ, RZ, R11, P0 ;  /* 0x000000ffff0b7224 */ /* 0x000fca00000e060b */
[----:B------:R-:W-:-:S04]  /*0590*/  SHF.R.U64 R10, R10, 0x2, R11 ;  /* 0x000000020a0a7819 */ /* 0x000fc8000000120b */
[----:B------:R-:W-:Y:S05]  /*05a0*/  NANOSLEEP R10 ;  /* 0x0000000a0000735d */ /* 0x000fea0003800000 */
[----:B------:R-:W-:Y:S01]  /*05b0*/  NOP ;  /* 0x0000000000007918 */ /* 0x000fe20000000000 */
.L_x_13:
[----:B------:R-:W-:Y:S05]  /*05c0*/  BSYNC B2 ;  /* 0x0000000000027941 */ /* 0x000fea0003800000 */
.L_x_12:
[----:B------:R-:W1:Y:S02]  /*05d0*/  SYNCS.PHASECHK.TRANS64.TRYWAIT P0, [R15+URZ], R5 ;  /* 0x000000050f0075a7 */ /* 0x000e6400080011ff */
[----:B-1----:R-:W-:Y:S05]  /*05e0*/  @!P0 BRA `(.L_x_15) ;  /* 0xfffffffc009c8947 */ /* 0x002fea000383ffff */
.L_x_11:
[----:B------:R-:W-:Y:S05]  /*05f0*/  BSYNC B1 ;  /* 0x0000000000017941 */ /* 0x000fea0003800000 */
.L_x_10:
[----:B------:R-:W1:Y:S01]  /*0600*/  LDS.128 R4, [R8] ;  /* 0x0000000008047984 */ /* 0x000e620000000c00 */
[----:B------:R-:W-:-:S05]  /*0610*/  VIADD R9, R9, 0x1 ;  /* 0x0000000109097836 */ /* 0x000fca0000000000 */
[----:B------:R-:W-:Y:S02]  /*0620*/  ISETP.NE.AND P0, PT, R9, UR5, PT ;  /* 0x0000000509007c0c */ /* 0x000fe4000bf05270 */
[----:B-1----:R-:W-:-:S04]  /*0630*/  IADD3 R0, PT, PT, R5, R4, R0 ;  /* 0x0000000405007210 */ /* 0x002fc80007ffe000 */
[----:B------:R-:W-:-:S07]  /*0640*/  IADD3 R0, PT, PT, R7, R6, R0 ;  /* 0x0000000607007210 */ /* 0x000fce0007ffe000 */
[----:B------:R-:W-:Y:S05]  /*0650*/  @P0 BRA `(.L_x_16) ;  /* 0xfffffff800f00947 */ /* 0x000fea000383ffff */
[----:B------:R-:W-:Y:S05]  /*0660*/  BSYNC B0 ;  /* 0x0000000000007941 */ /* 0x000fea0003800000 */
.L_x_5:
[----:B------:R-:W1:Y:S02]  /*0670*/  LDC.64 R4, c[0x0][0x390] ;  /* 0x0000e400ff047b82 */ /* 0x000e640000000a00 */
[----:B-1----:R-:W-:-:S05]  /*0680*/  IMAD.WIDE R2, R3, 0x4, R4 ;  /* 0x0000000403027825 */ /* 0x002fca00078e0204 */
[----:B------:R-:W-:Y:S01]  /*0690*/  STG.E desc[UR10][R2.64], R0 ;  /* 0x0000000002007986 */ /* 0x000fe2000c10190a */
[----:B------:R-:W-:Y:S05]  /*06a0*/  EXIT ;  /* 0x000000000000794d */ /* 0x000fea0003800000 */
.L_x_17:
        /* <DEDUP_REMOVED lines=13> */
.L_x_19:


//--------------------- .nv.shared.reserved.0     --------------------------
	.section	.nv.shared.reserved.0,"aw",@nobits
	.weak		__nv_reservedSMEM_offset_0_alias
	.size		__nv_reservedSMEM_offset_0_alias, 0, 64
	.other		__nv_reservedSMEM_offset_0_alias,@"STO_CUDA_RESERVED_SHARED STV_DEFAULT"
__nv_reservedSMEM_offset_0_alias:
	.zero		0
	.zero		64


//--------------------- .nv.shared._Z13kernel_stridePiiiS_ --------------------------
	.section	.nv.shared._Z13kernel_stridePiiiS_,"aw",@nobits
	.sectionflags	@""
	.align	128
.nv.shared._Z13kernel_stridePiiiS_:
	.zero		5128


//--------------------- .nv.constant0._Z17kernel_contiguousPiiiS_ --------------------------
	.section	.nv.constant0._Z17kernel_contiguousPiiiS_,"a",@progbits
	.sectionflags	@""
	.align	4
.nv.constant0._Z17kernel_contiguousPiiiS_:
	.zero		920


//--------------------- .nv.constant0._Z13kernel_stridePiiiS_ --------------------------
	.section	.nv.constant0._Z13kernel_stridePiiiS_,"a",@progbits
	.sectionflags	@""
	.align	4
.nv.constant0._Z13kernel_stridePiiiS_:
	.zero		920


//--------------------- SYMBOLS --------------------------

	.type		.nv.reservedSmem.offset0,@object
	.size		.nv.reservedSmem.offset0,0x4
	.type		.nv.reservedSmem.cap,@object
	.size		.nv.reservedSmem.cap,0x4
